	.headerflags	@"EF_CUDA_TEXMODE_UNIFIED EF_CUDA_64BIT_ADDRESS EF_CUDA_ACCELERATORS EF_CUDA_SM90 EF_CUDA_VIRTUAL_SM(EF_CUDA_SM90)"
	.elftype	@"ET_EXEC"


//--------------------- .nv.info                  --------------------------
	.section	.nv.info,"",@"SHT_CUDA_INFO"
	.align	4


	//----- nvinfo : EIATTR_REGCOUNT
	.align		4
        /*0000*/ 	.byte	0x04, 0x2f
        /*0002*/ 	.short	(.L_3 - .L_2)
	.align		4
.L_2:
        /*0004*/ 	.word	index@(triton_poi_fused__native_batch_norm_legit_no_training_convolution_relu_threshold_backward_1)
        /*0008*/ 	.word	0x0000001f


	//----- nvinfo : EIATTR_MIN_STACK_SIZE
	.align		4
.L_3:
        /*000c*/ 	.byte	0x04, 0x12
        /*000e*/ 	.short	(.L_5 - .L_4)
	.align		4
.L_4:
        /*0010*/ 	.word	index@(triton_poi_fused__native_batch_norm_legit_no_training_convolution_relu_threshold_backward_1)
        /*0014*/ 	.word	0x00000000


	//----- nvinfo : EIATTR_FRAME_SIZE
	.align		4
.L_5:
        /*0018*/ 	.byte	0x04, 0x11
        /*001a*/ 	.short	(.L_7 - .L_6)
	.align		4
.L_6:
        /*001c*/ 	.word	index@(triton_poi_fused__native_batch_norm_legit_no_training_convolution_relu_threshold_backward_1)
        /*0020*/ 	.word	0x00000000


	//----- nvinfo : EIATTR_MIN_STACK_SIZE
	.align		4
.L_7:
        /*0024*/ 	.byte	0x04, 0x12
        /*0026*/ 	.short	(.L_9 - .L_8)
	.align		4
.L_8:
        /*0028*/ 	.word	index@(triton_poi_fused__native_batch_norm_legit_no_training_convolution_relu_threshold_backward_1)
        /*002c*/ 	.word	0x00000000
.L_9:


//--------------------- .nv.info.triton_poi_fused__native_batch_norm_legit_no_training_convolution_relu_threshold_backward_1 --------------------------
	.section	.nv.info.triton_poi_fused__native_batch_norm_legit_no_training_convolution_relu_threshold_backward_1,"",@"SHT_CUDA_INFO"
	.sectionflags	@""
	.align	4


	//----- nvinfo : EIATTR_CUDA_API_VERSION
	.align		4
        /*0000*/ 	.byte	0x04, 0x37
        /*0002*/ 	.short	(.L_11 - .L_10)
.L_10:
        /*0004*/ 	.word	0x0000007c


	//----- nvinfo : EIATTR_KPARAM_INFO
	.align		4
.L_11:
        /*0008*/ 	.byte	0x04, 0x17
        /*000a*/ 	.short	(.L_13 - .L_12)
.L_12:
        /*000c*/ 	.word	0x00000000
        /*0010*/ 	.short	0x0008
        /*0012*/ 	.short	0x0040
        /*0014*/ 	.byte	0x00, 0xf0, 0x11, 0x00


	//----- nvinfo : EIATTR_KPARAM_INFO
	.align		4
.L_13:
        /*0018*/ 	.byte	0x04, 0x17
        /*001a*/ 	.short	(.L_15 - .L_14)
.L_14:
        /*001c*/ 	.word	0x00000000
        /*0020*/ 	.short	0x0007
        /*0022*/ 	.short	0x0038
        /*0024*/ 	.byte	0x00, 0xf4, 0x21, 0x00


	//----- nvinfo : EIATTR_KPARAM_INFO
	.align		4
.L_15:
        /*0028*/ 	.byte	0x04, 0x17
        /*002a*/ 	.short	(.L_17 - .L_16)
.L_16:
        /*002c*/ 	.word	0x00000000
        /*0030*/ 	.short	0x0006
        /*0032*/ 	.short	0x0030
        /*0034*/ 	.byte	0x00, 0xf4, 0x21, 0x00


	//----- nvinfo : EIATTR_KPARAM_INFO
	.align		4
.L_17:
        /*0038*/ 	.byte	0x04, 0x17
        /*003a*/ 	.short	(.L_19 - .L_18)
.L_18:
        /*003c*/ 	.word	0x00000000
        /*0040*/ 	.short	0x0005
        /*0042*/ 	.short	0x0028
        /*0044*/ 	.byte	0x00, 0xf4, 0x21, 0x00


	//----- nvinfo : EIATTR_KPARAM_INFO
	.align		4
.L_19:
        /*0048*/ 	.byte	0x04, 0x17
        /*004a*/ 	.short	(.L_21 - .L_20)
.L_20:
        /*004c*/ 	.word	0x00000000
        /*0050*/ 	.short	0x0004
        /*0052*/ 	.short	0x0020
        /*0054*/ 	.byte	0x00, 0xf4, 0x21, 0x00


	//----- nvinfo : EIATTR_KPARAM_INFO
	.align		4
.L_21:
        /*0058*/ 	.byte	0x04, 0x17
        /*005a*/ 	.short	(.L_23 - .L_22)
.L_22:
        /*005c*/ 	.word	0x00000000
        /*0060*/ 	.short	0x0003
        /*0062*/ 	.short	0x0018
        /*0064*/ 	.byte	0x00, 0xf4, 0x21, 0x00


	//----- nvinfo : EIATTR_KPARAM_INFO
	.align		4
.L_23:
        /*0068*/ 	.byte	0x04, 0x17
        /*006a*/ 	.short	(.L_25 - .L_24)
.L_24:
        /*006c*/ 	.word	0x00000000
        /*0070*/ 	.short	0x0002
        /*0072*/ 	.short	0x0010
        /*0074*/ 	.byte	0x00, 0xf4, 0x21, 0x00


	//----- nvinfo : EIATTR_KPARAM_INFO
	.align		4
.L_25:
        /*0078*/ 	.byte	0x04, 0x17
        /*007a*/ 	.short	(.L_27 - .L_26)
.L_26:
        /*007c*/ 	.word	0x00000000
        /*0080*/ 	.short	0x0001
        /*0082*/ 	.short	0x0008
        /*0084*/ 	.byte	0x00, 0xf4, 0x21, 0x00


	//----- nvinfo : EIATTR_KPARAM_INFO
	.align		4
.L_27:
        /*0088*/ 	.byte	0x04, 0x17
        /*008a*/ 	.short	(.L_29 - .L_28)
.L_28:
        /*008c*/ 	.word	0x00000000
        /*0090*/ 	.short	0x0000
        /*0092*/ 	.short	0x0000
        /*0094*/ 	.byte	0x00, 0xf4, 0x21, 0x00


	//----- nvinfo : EIATTR_SPARSE_MMA_MASK
	.align		4
.L_29:
        /*0098*/ 	.byte	0x03, 0x50
        /*009a*/ 	.short	0x0000


	//----- nvinfo : EIATTR_MAXREG_COUNT
	.align		4
        /*009c*/ 	.byte	0x03, 0x1b
        /*009e*/ 	.short	0x00ff


	//----- nvinfo : EIATTR_EXIT_INSTR_OFFSETS
	.align		4
        /*00a0*/ 	.byte	0x04, 0x1c
        /*00a2*/ 	.short	(.L_31 - .L_30)


	//   ....[0]....
.L_30:
        /*00a4*/ 	.word	0x00000930


	//   ....[1]....
        /*00a8*/ 	.word	0x00000950


	//----- nvinfo : EIATTR_REQNTID
	.align		4
.L_31:
        /*00ac*/ 	.byte	0x04, 0x10
        /*00ae*/ 	.short	(.L_33 - .L_32)
.L_32:
        /*00b0*/ 	.word	0x00000080
        /*00b4*/ 	.word	0x00000001
        /*00b8*/ 	.word	0x00000001


	//----- nvinfo : EIATTR_CBANK_PARAM_SIZE
	.align		4
.L_33:
        /*00bc*/ 	.byte	0x03, 0x19
        /*00be*/ 	.short	0x0044


	//----- nvinfo : EIATTR_PARAM_CBANK
	.align		4
        /*00c0*/ 	.byte	0x04, 0x0a
        /*00c2*/ 	.short	(.L_35 - .L_34)
	.align		4
.L_34:
        /*00c4*/ 	.word	index@(.nv.constant0.triton_poi_fused__native_batch_norm_legit_no_training_convolution_relu_threshold_backward_1)
        /*00c8*/ 	.short	0x0210
        /*00ca*/ 	.short	0x0044


	//----- nvinfo : EIATTR_SW_WAR
	.align		4
.L_35:
        /*00cc*/ 	.byte	0x04, 0x36
        /*00ce*/ 	.short	(.L_37 - .L_36)
.L_36:
        /*00d0*/ 	.word	0x00000008
.L_37:


//--------------------- .nv.callgraph             --------------------------
	.section	.nv.callgraph,"",@"SHT_CUDA_CALLGRAPH"
	.align	4
	.sectionentsize	8
	.align		4
        /*0000*/ 	.word	0x00000000
	.align		4
        /*0004*/ 	.word	0xffffffff
	.align		4
        /*0008*/ 	.word	0x00000000
	.align		4
        /*000c*/ 	.word	0xfffffffe
	.align		4
        /*0010*/ 	.word	0x00000000
	.align		4
        /*0014*/ 	.word	0xfffffffd
	.align		4
        /*0018*/ 	.word	0x00000000
	.align		4
        /*001c*/ 	.word	0xfffffffc


//--------------------- .nv.constant4             --------------------------
	.section	.nv.constant4,"a",@progbits
	.align	8
	.align		8
.nv.constant4:
        /*0000*/ 	.dword	_$_str
	.align		8
        /*0008*/ 	.dword	_$_str_$_2


//--------------------- .text.triton_poi_fused__native_batch_norm_legit_no_training_convolution_relu_threshold_backward_1 --------------------------
	.section	.text.triton_poi_fused__native_batch_norm_legit_no_training_convolution_relu_threshold_backward_1,"ax",@progbits
	.align	128
        .global         triton_poi_fused__native_batch_norm_legit_no_training_convolution_relu_threshold_backward_1
        .type           triton_poi_fused__native_batch_norm_legit_no_training_convolution_relu_threshold_backward_1,@function
        .size           triton_poi_fused__native_batch_norm_legit_no_training_convolution_relu_threshold_backward_1,(.L_x_1 - triton_poi_fused__native_batch_norm_legit_no_training_convolution_relu_threshold_backward_1)
        .other          triton_poi_fused__native_batch_norm_legit_no_training_convolution_relu_threshold_backward_1,@"STO_CUDA_ENTRY STV_DEFAULT"
triton_poi_fused__native_batch_norm_legit_no_training_convolution_relu_threshold_backward_1:
.text.triton_poi_fused__native_batch_norm_legit_no_training_convolution_relu_threshold_backward_1:
[----:B------:R-:W0:Y:S01]  /*0000*/  LDC R1, c[0x0][0x28] ;  /* 0x00000a00ff017b82 */ /* 0x000e220000000800 */
[----:B------:R-:W1:Y:S01]  /*0010*/  S2R R0, SR_TID.X ;  /* 0x0000000000007919 */ /* 0x000e620000002100 */
[----:B------:R-:W-:-:S06]  /*0020*/  HFMA2.MMA R12, -RZ, RZ, 0, 0 ;  /* 0x00000000ff0c7435 */ /* 0x000fcc00000001ff */
[----:B------:R-:W2:Y:S01]  /*0030*/  LDC.64 R2, c[0x0][0x228] ;  /* 0x00008a00ff027b82 */ /* 0x000ea20000000a00 */
[----:B------:R-:W-:Y:S01]  /*0040*/  CS2R R6, SRZ ;  /* 0x0000000000067805 */ /* 0x000fe2000001ff00 */
[----:B------:R-:W3:Y:S01]  /*0050*/  S2R R13, SR_CTAID.X ;  /* 0x00000000000d7919 */ /* 0x000ee20000002500 */
[----:B------:R-:W-:Y:S01]  /*0060*/  ULDC.64 UR4, c[0x0][0x208] ;  /* 0x0000820000047ab9 */ /* 0x000fe20000000a00 */
[----:B------:R-:W-:Y:S02]  /*0070*/  CS2R R16, SRZ ;  /* 0x0000000000107805 */ /* 0x000fe4000001ff00 */
[----:B------:R-:W-:Y:S02]  /*0080*/  MOV R15, RZ ;  /* 0x000000ff000f7202 */ /* 0x000fe40000000f00 */
[----:B------:R-:W4:Y:S08]  /*0090*/  LDC.64 R22, c[0x0][0x218] ;  /* 0x00008600ff167b82 */ /* 0x000f300000000a00 */
[----:B------:R-:W5:Y:S01]  /*00a0*/  LDC.64 R10, c[0x0][0x230] ;  /* 0x00008c00ff0a7b82 */ /* 0x000f620000000a00 */
[----:B------:R-:W-:Y:S01]  /*00b0*/  HFMA2.MMA R25, -RZ, RZ, 0, 0 ;  /* 0x00000000ff197435 */ /* 0x000fe200000001ff */
[----:B------:R-:W-:Y:S01]  /*00c0*/  CS2R R26, SRZ ;  /* 0x00000000001a7805 */ /* 0x000fe2000001ff00 */
[----:B------:R-:W-:Y:S01]  /*00d0*/  IMAD.MOV.U32 R28, RZ, RZ, RZ ;  /* 0x000000ffff1c7224 */ /* 0x000fe200078e00ff */
[----:B------:R-:W-:-:S04]  /*00e0*/  ULDC.64 UR6, c[0x0][0x248] ;  /* 0x0000920000067ab9 */ /* 0x000fc80000000a00 */
[----:B------:R-:W4:Y:S01]  /*00f0*/  LDC.64 R18, c[0x0][0x220] ;  /* 0x00008800ff127b82 */ /* 0x000f220000000a00 */
[----:B-1----:R-:W-:-:S07]  /*0100*/  IMAD.SHL.U32 R0, R0, 0x4, RZ ;  /* 0x0000000400007824 */ /* 0x002fce00078e00ff */
[----:B------:R-:W1:Y:S01]  /*0110*/  LDC.64 R8, c[0x0][0x238] ;  /* 0x00008e00ff087b82 */ /* 0x000e620000000a00 */
[----:B------:R-:W-:-:S05]  /*0120*/  LOP3.LUT R0, R0, 0x1fc, RZ, 0xc0, !PT ;  /* 0x000001fc00007812 */ /* 0x000fca00078ec0ff */
[----:B---3--:R-:W-:-:S04]  /*0130*/  IMAD R13, R13, 0x200, R0 ;  /* 0x000002000d0d7824 */ /* 0x008fc800078e0200 */
[C---:B------:R-:W-:Y:S01]  /*0140*/  IMAD.HI R0, R13.reuse, -0x6e5d4c3b, R12 ;  /* 0x91a2b3c50d007827 */ /* 0x040fe200078e020c */
[----:B------:R-:W-:-:S04]  /*0150*/  ISETP.GE.AND P0, PT, R13, 0xe100, PT ;  /* 0x0000e1000d00780c */ /* 0x000fc80003f06270 */
[----:B------:R-:W-:-:S04]  /*0160*/  SHF.R.U32.HI R5, RZ, 0x1f, R0 ;  /* 0x0000001fff057819 */ /* 0x000fc80000011600 */
[----:B------:R-:W-:-:S04]  /*0170*/  LEA.HI.SX32 R0, R0, R5, 0x15 ;  /* 0x0000000500007211 */ /* 0x000fc800078faaff */
[----:B------:R-:W-:-:S04]  /*0180*/  LEA.HI R4, R0, R0, RZ, 0x2 ;  /* 0x0000000000047211 */ /* 0x000fc800078f10ff */
[----:B------:R-:W-:-:S05]  /*0190*/  LOP3.LUT R21, R4, 0xfffffffc, RZ, 0xc0, !PT ;  /* 0xfffffffc04157812 */ /* 0x000fca00078ec0ff */
[----:B------:R-:W-:-:S04]  /*01a0*/  IMAD.IADD R21, R0, 0x1, -R21 ;  /* 0x0000000100157824 */ /* 0x000fc800078e0a15 */
[----:B--2---:R-:W-:-:S05]  /*01b0*/  IMAD.WIDE R2, R21, 0x4, R2 ;  /* 0x0000000415027825 */ /* 0x004fca00078e0202 */
[----:B------:R-:W2:Y:S04]  /*01c0*/  @!P0 LDG.E.EL R6, desc[UR4][R2.64] ;  /* 0x0000000402068981 */ /* 0x000ea8000c2e1900 */
[----:B------:R-:W3:Y:S04]  /*01d0*/  @!P0 LDG.E.EL R7, desc[UR4][R2.64] ;  /* 0x0000000402078981 */ /* 0x000ee8000c2e1900 */
[----:B------:R-:W3:Y:S04]  /*01e0*/  @!P0 LDG.E.EL R17, desc[UR4][R2.64] ;  /* 0x0000000402118981 */ /* 0x000ee8000c2e1900 */
[----:B------:R1:W3:Y:S01]  /*01f0*/  @!P0 LDG.E.EL R15, desc[UR4][R2.64] ;  /* 0x00000004020f8981 */ /* 0x0002e2000c2e1900 */
[----:B----4-:R-:W-:-:S05]  /*0200*/  IMAD.WIDE R22, R21, 0x4, R22 ;  /* 0x0000000415167825 */ /* 0x010fca00078e0216 */
[----:B------:R-:W4:Y:S01]  /*0210*/  @!P0 LDG.E.EL R27, desc[UR4][R22.64] ;  /* 0x00000004161b8981 */ /* 0x000f22000c2e1900 */
[----:B-----5:R-:W-:-:S03]  /*0220*/  IMAD.WIDE R10, R21, 0x4, R10 ;  /* 0x00000004150a7825 */ /* 0x020fc600078e020a */
[----:B------:R-:W5:Y:S04]  /*0230*/  @!P0 LDG.E.EL R28, desc[UR4][R22.64] ;  /* 0x00000004161c8981 */ /* 0x000f68000c2e1900 */
[----:B------:R-:W4:Y:S04]  /*0240*/  @!P0 LDG.E.EL R25, desc[UR4][R22.64] ;  /* 0x0000000416198981 */ /* 0x000f28000c2e1900 */
[----:B------:R-:W4:Y:S01]  /*0250*/  @!P0 LDG.E.EL R26, desc[UR4][R22.64] ;  /* 0x00000004161a8981 */ /* 0x000f22000c2e1900 */
[----:B-1----:R-:W-:Y:S02]  /*0260*/  CS2R R2, SRZ ;  /* 0x0000000000027805 */ /* 0x002fe4000001ff00 */
[----:B------:R-:W-:Y:S01]  /*0270*/  CS2R R4, SRZ ;  /* 0x0000000000047805 */ /* 0x000fe2000001ff00 */
[C---:B0-----:R-:W-:Y:S01]  /*0280*/  IMAD.WIDE R18, R21.reuse, 0x4, R18 ;  /* 0x0000000415127825 */ /* 0x041fe200078e0212 */
[----:B------:R-:W4:Y:S04]  /*0290*/  @!P0 LDG.E.EL R12, desc[UR4][R10.64] ;  /* 0x000000040a0c8981 */ /* 0x000f28000c2e1900 */
[----:B------:R-:W4:Y:S01]  /*02a0*/  @!P0 LDG.E.EL R16, desc[UR4][R10.64] ;  /* 0x000000040a108981 */ /* 0x000f22000c2e1900 */
[----:B------:R-:W-:Y:S01]  /*02b0*/  IMAD.WIDE R8, R21, 0x4, R8 ;  /* 0x0000000415087825 */ /* 0x000fe200078e0208 */
[----:B------:R-:W-:-:S02]  /*02c0*/  MOV R21, RZ ;  /* 0x000000ff00157202 */ /* 0x000fc40000000f00 */
[----:B------:R-:W4:Y:S04]  /*02d0*/  @!P0 LDG.E.EL R3, desc[UR4][R18.64] ;  /* 0x0000000412038981 */ /* 0x000f28000c2e1900 */
[----:B------:R-:W4:Y:S04]  /*02e0*/  @!P0 LDG.E.EL R2, desc[UR4][R18.64] ;  /* 0x0000000412028981 */ /* 0x000f28000c2e1900 */
[----:B------:R-:W4:Y:S04]  /*02f0*/  @!P0 LDG.E.EL R5, desc[UR4][R18.64] ;  /* 0x0000000412058981 */ /* 0x000f28000c2e1900 */
[----:B------:R0:W4:Y:S04]  /*0300*/  @!P0 LDG.E.EL R4, desc[UR4][R18.64] ;  /* 0x0000000412048981 */ /* 0x000128000c2e1900 */
[----:B------:R-:W4:Y:S01]  /*0310*/  @!P0 LDG.E.EL R21, desc[UR4][R8.64] ;  /* 0x0000000408158981 */ /* 0x000f22000c2e1900 */
[----:B0-----:R-:W-:-:S06]  /*0320*/  CS2R R18, SRZ ;  /* 0x0000000000127805 */ /* 0x001fcc000001ff00 */
[----:B------:R-:W4:Y:S04]  /*0330*/  @!P0 LDG.E.EL R18, desc[UR4][R8.64] ;  /* 0x0000000408128981 */ /* 0x000f28000c2e1900 */
[----:B------:R-:W4:Y:S01]  /*0340*/  @!P0 LDG.E.EL R19, desc[UR4][R8.64] ;  /* 0x0000000408138981 */ /* 0x000f22000c2e1900 */
[----:B--2---:R-:W-:-:S06]  /*0350*/  FADD R14, R6, 9.9999997473787516356e-06 ;  /* 0x3727c5ac060e7421 */ /* 0x004fcc0000000000 */
[----:B------:R-:W0:Y:S01]  /*0360*/  MUFU.SQRT R14, R14 ;  /* 0x0000000e000e7308 */ /* 0x000e220000002000 */
[----:B---3--:R-:W-:Y:S01]  /*0370*/  FADD R23, R7, 9.9999997473787516356e-06 ;  /* 0x3727c5ac07177421 */ /* 0x008fe20000000000 */
[----:B------:R-:W-:Y:S01]  /*0380*/  CS2R R6, SRZ ;  /* 0x0000000000067805 */ /* 0x000fe2000001ff00 */
[----:B------:R-:W-:Y:S01]  /*0390*/  FADD R24, R17, 9.9999997473787516356e-06 ;  /* 0x3727c5ac11187421 */ /* 0x000fe20000000000 */
[----:B------:R-:W-:-:S04]  /*03a0*/  FADD R15, R15, 9.9999997473787516356e-06 ;  /* 0x3727c5ac0f0f7421 */ /* 0x000fc80000000000 */
[----:B------:R-:W2:Y:S01]  /*03b0*/  @!P0 LDG.E.EL R6, desc[UR4][R10.64] ;  /* 0x000000040a068981 */ /* 0x000ea2000c2e1900 */
[----:B------:R-:W1:Y:S03]  /*03c0*/  MUFU.SQRT R24, R24 ;  /* 0x0000001800187308 */ /* 0x000e660000002000 */
[----:B------:R3:W2:Y:S01]  /*03d0*/  @!P0 LDG.E.EL R7, desc[UR4][R10.64] ;  /* 0x000000040a078981 */ /* 0x0006a2000c2e1900 */
[C---:B0-----:R-:W-:Y:S02]  /*03e0*/  FSETP.GT.AND P6, PT, R14.reuse, 8.50705917302346158658e+37, PT ;  /* 0x7e8000000e00780b */ /* 0x041fe40003fc4000 */
[----:B------:R-:W-:Y:S02]  /*03f0*/  FSETP.GEU.AND P1, PT, R14, 1.175494350822287508e-38, PT ;  /* 0x008000000e00780b */ /* 0x000fe40003f2e000 */
[----:B------:R-:W0:Y:S08]  /*0400*/  MUFU.SQRT R23, R23 ;  /* 0x0000001700177308 */ /* 0x000e300000002000 */
[----:B---3--:R3:W5:Y:S01]  /*0410*/  MUFU.SQRT R10, R15 ;  /* 0x0000000f000a7308 */ /* 0x0087620000002000 */
[----:B------:R-:W-:-:S02]  /*0420*/  IMAD.MOV.U32 R11, RZ, RZ, 0x3e800000 ;  /* 0x3e800000ff0b7424 */ /* 0x000fc400078e00ff */
[----:B------:R-:W-:Y:S01]  /*0430*/  @P6 FMUL R14, R14, 0.25 ;  /* 0x3e8000000e0e6820 */ /* 0x000fe20000400000 */
[----:B-1----:R-:W-:-:S03]  /*0440*/  FSETP.GT.AND P4, PT, R24, 8.50705917302346158658e+37, PT ;  /* 0x7e8000001800780b */ /* 0x002fc60003f84000 */
[----:B------:R-:W-:Y:S01]  /*0450*/  @!P1 FMUL R14, R14, 16777216 ;  /* 0x4b8000000e0e9820 */ /* 0x000fe20000400000 */
[----:B---3--:R-:W-:-:S03]  /*0460*/  FSEL R15, R11, 1, P6 ;  /* 0x3f8000000b0f7808 */ /* 0x008fc60003000000 */
[----:B------:R-:W1:Y:S01]  /*0470*/  MUFU.RCP R20, R14 ;  /* 0x0000000e00147308 */ /* 0x000e620000001000 */
[----:B0-----:R-:W-:Y:S02]  /*0480*/  FSETP.GT.AND P2, PT, R23, 8.50705917302346158658e+37, PT ;  /* 0x7e8000001700780b */ /* 0x001fe40003f44000 */
[----:B-----5:R-:W-:Y:S01]  /*0490*/  FSETP.GT.AND P6, PT, R10, 8.50705917302346158658e+37, PT ;  /* 0x7e8000000a00780b */ /* 0x020fe20003fc4000 */
[----:B------:R-:W-:Y:S01]  /*04a0*/  @!P1 FMUL R15, R15, 16777216 ;  /* 0x4b8000000f0f9820 */ /* 0x000fe20000400000 */
[----:B------:R-:W-:Y:S02]  /*04b0*/  FSETP.GEU.AND P5, PT, R24, 1.175494350822287508e-38, PT ;  /* 0x008000001800780b */ /* 0x000fe40003fae000 */
[----:B------:R-:W-:Y:S02]  /*04c0*/  FSETP.GEU.AND P1, PT, R10, 1.175494350822287508e-38, PT ;  /* 0x008000000a00780b */ /* 0x000fe40003f2e000 */
[----:B------:R-:W-:Y:S01]  /*04d0*/  FSETP.GEU.AND P3, PT, R23, 1.175494350822287508e-38, PT ;  /* 0x008000001700780b */ /* 0x000fe20003f6e000 */
[----:B------:R-:W-:-:S04]  /*04e0*/  @P4 FMUL R24, R24, 0.25 ;  /* 0x3e80000018184820 */ /* 0x000fc80000400000 */
[----:B------:R-:W-:Y:S01]  /*04f0*/  @P2 FMUL R23, R23, 0.25 ;  /* 0x3e80000017172820 */ /* 0x000fe20000400000 */
[----:B-1----:R-:W-:Y:S02]  /*0500*/  FMUL R20, R20, R15 ;  /* 0x0000000f14147220 */ /* 0x002fe40000400000 */
[----:B------:R-:W0:Y:S01]  /*0510*/  LDC.64 R14, c[0x0][0x210] ;  /* 0x00008400ff0e7b82 */ /* 0x000e220000000a00 */
[----:B------:R-:W-:Y:S01]  /*0520*/  @P6 FMUL R10, R10, 0.25 ;  /* 0x3e8000000a0a6820 */ /* 0x000fe20000400000 */
[----:B------:R-:W-:-:S03]  /*0530*/  @!P5 FMUL R24, R24, 16777216 ;  /* 0x4b8000001818d820 */ /* 0x000fc60000400000 */
[----:B------:R-:W-:Y:S01]  /*0540*/  @!P1 FMUL R10, R10, 16777216 ;  /* 0x4b8000000a0a9820 */ /* 0x000fe20000400000 */
[----:B------:R-:W-:Y:S01]  /*0550*/  @!P3 FMUL R23, R23, 16777216 ;  /* 0x4b8000001717b820 */ /* 0x000fe20000400000 */
[----:B------:R-:W-:Y:S01]  /*0560*/  IMAD.MOV.U32 R17, RZ, RZ, RZ ;  /* 0x000000ffff117224 */ /* 0x000fe200078e00ff */
[----:B------:R-:W-:Y:S05]  /*0570*/  MUFU.RCP R24, R24 ;  /* 0x0000001800187308 */ /* 0x000fea0000001000 */
[----:B------:R1:W2:Y:S03]  /*0580*/  @!P0 LDG.E.EL R17, desc[UR4][R8.64] ;  /* 0x0000000408118981 */ /* 0x0002a6000c2e1900 */
[----:B------:R3:W5:Y:S08]  /*0590*/  MUFU.RCP R22, R23 ;  /* 0x0000001700167308 */ /* 0x0007700000001000 */
[----:B------:R-:W4:Y:S01]  /*05a0*/  MUFU.RCP R10, R10 ;  /* 0x0000000a000a7308 */ /* 0x000f220000001000 */
[----:B-1----:R-:W-:-:S02]  /*05b0*/  FSEL R9, R11, 1, P2 ;  /* 0x3f8000000b097808 */ /* 0x002fc40001000000 */
[C---:B---3--:R-:W-:Y:S02]  /*05c0*/  FSEL R23, R11.reuse, 1, P4 ;  /* 0x3f8000000b177808 */ /* 0x048fe40002000000 */
[----:B------:R-:W-:Y:S01]  /*05d0*/  FSEL R11, R11, 1, P6 ;  /* 0x3f8000000b0b7808 */ /* 0x000fe20003000000 */
[----:B------:R-:W-:Y:S02]  /*05e0*/  @!P3 FMUL R9, R9, 16777216 ;  /* 0x4b8000000909b820 */ /* 0x000fe40000400000 */
[----:B------:R-:W-:Y:S02]  /*05f0*/  @!P5 FMUL R23, R23, 16777216 ;  /* 0x4b8000001717d820 */ /* 0x000fe40000400000 */
[----:B------:R-:W-:Y:S01]  /*0600*/  @!P1 FMUL R11, R11, 16777216 ;  /* 0x4b8000000b0b9820 */ /* 0x000fe20000400000 */
[----:B-----5:R-:W-:Y:S01]  /*0610*/  FMUL R22, R22, R9 ;  /* 0x0000000916167220 */ /* 0x020fe20000400000 */
[----:B------:R-:W-:Y:S01]  /*0620*/  FMUL R23, R24, R23 ;  /* 0x0000001718177220 */ /* 0x000fe20000400000 */
[----:B------:R-:W-:Y:S01]  /*0630*/  CS2R R8, SRZ ;  /* 0x0000000000087805 */ /* 0x000fe2000001ff00 */
[----:B----4-:R-:W-:Y:S01]  /*0640*/  FMUL R24, R10, R11 ;  /* 0x0000000b0a187220 */ /* 0x010fe20000400000 */
[----:B------:R-:W-:Y:S01]  /*0650*/  CS2R R10, SRZ ;  /* 0x00000000000a7805 */ /* 0x000fe2000001ff00 */
[----:B0-----:R-:W-:-:S05]  /*0660*/  IMAD.WIDE R14, R13, 0x4, R14 ;  /* 0x000000040d0e7825 */ /* 0x001fca00078e020e */
[----:B------:R-:W3:Y:S02]  /*0670*/  @!P0 LDG.E.128 R8, desc[UR4][R14.64] ;  /* 0x000000040e088981 */ /* 0x000ee4000c1e1d00 */
[----:B---3--:R-:W-:Y:S01]  /*0680*/  FADD R8, R27, R8 ;  /* 0x000000081b087221 */ /* 0x008fe20000000000 */
[----:B------:R-:W-:Y:S01]  /*0690*/  FADD R9, R28, R9 ;  /* 0x000000091c097221 */ /* 0x000fe20000000000 */
[----:B------:R-:W-:Y:S01]  /*06a0*/  FADD R10, R25, R10 ;  /* 0x0000000a190a7221 */ /* 0x000fe20000000000 */
[----:B------:R-:W-:Y:S01]  /*06b0*/  FADD R11, R26, R11 ;  /* 0x0000000b1a0b7221 */ /* 0x000fe20000000000 */
[----:B------:R-:W-:Y:S01]  /*06c0*/  FADD R25, R8, -R3 ;  /* 0x8000000308197221 */ /* 0x000fe20000000000 */
[----:B------:R-:W0:Y:S01]  /*06d0*/  LDC.64 R26, c[0x0][0x240] ;  /* 0x00009000ff1a7b82 */ /* 0x000e220000000a00 */
[----:B------:R-:W-:Y:S01]  /*06e0*/  FADD R3, R9, -R2 ;  /* 0x8000000209037221 */ /* 0x000fe20000000000 */
[----:B------:R-:W-:Y:S01]  /*06f0*/  FADD R2, R10, -R5 ;  /* 0x800000050a027221 */ /* 0x000fe20000000000 */
[----:B------:R-:W-:Y:S01]  /*0700*/  FMUL R20, R20, R25 ;  /* 0x0000001914147220 */ /* 0x000fe20000400000 */
[----:B------:R-:W-:Y:S01]  /*0710*/  FADD R5, R11, -R4 ;  /* 0x800000040b057221 */ /* 0x000fe20000000000 */
[----:B------:R-:W-:Y:S01]  /*0720*/  FMUL R3, R22, R3 ;  /* 0x0000000316037220 */ /* 0x000fe20000400000 */
[----:B------:R-:W-:Y:S01]  /*0730*/  FMUL R2, R23, R2 ;  /* 0x0000000217027220 */ /* 0x000fe20000400000 */
[----:B--2---:R-:W-:Y:S01]  /*0740*/  FFMA R6, R20, R6, R17 ;  /* 0x0000000614067223 */ /* 0x004fe20000000011 */
[----:B------:R-:W-:Y:S01]  /*0750*/  FMUL R24, R24, R5 ;  /* 0x0000000518187220 */ /* 0x000fe20000400000 */
[----:B------:R-:W-:Y:S01]  /*0760*/  FFMA R3, R3, R7, R18 ;  /* 0x0000000703037223 */ /* 0x000fe20000000012 */
[----:B------:R-:W-:-:S02]  /*0770*/  FFMA R2, R2, R12, R19 ;  /* 0x0000000c02027223 */ /* 0x000fc40000000013 */
[----:B------:R-:W-:Y:S01]  /*0780*/  FFMA R16, R24, R16, R21 ;  /* 0x0000001018107223 */ /* 0x000fe20000000015 */
[----:B------:R-:W-:Y:S02]  /*0790*/  FSETP.GEU.AND P1, PT, R6, RZ, PT ;  /* 0x000000ff0600720b */ /* 0x000fe40003f2e000 */
[C---:B------:R-:W-:Y:S02]  /*07a0*/  FSETP.GEU.AND P2, PT, R3.reuse, RZ, PT ;  /* 0x000000ff0300720b */ /* 0x040fe40003f4e000 */
[----:B------:R-:W-:Y:S02]  /*07b0*/  FSETP.GEU.AND P3, PT, R2, RZ, PT ;  /* 0x000000ff0200720b */ /* 0x000fe40003f6e000 */
[----:B------:R-:W-:Y:S02]  /*07c0*/  FSETP.GEU.AND P4, PT, R16, RZ, PT ;  /* 0x000000ff1000720b */ /* 0x000fe40003f8e000 */
[----:B------:R-:W-:Y:S02]  /*07d0*/  FSEL R4, R6, RZ, P1 ;  /* 0x000000ff06047208 */ /* 0x000fe40000800000 */
[----:B------:R-:W-:Y:S01]  /*07e0*/  FSEL R5, R3, RZ, P2 ;  /* 0x000000ff03057208 */ /* 0x000fe20001000000 */
[----:B------:R-:W-:Y:S01]  /*07f0*/  IMAD R25, R0, -0xe10, R13 ;  /* 0xfffff1f000197824 */ /* 0x000fe200078e020d */
[----:B------:R-:W-:-:S02]  /*0800*/  FSEL R6, R2, RZ, P3 ;  /* 0x000000ff02067208 */ /* 0x000fc40001800000 */
[----:B------:R-:W-:Y:S02]  /*0810*/  FSEL R7, R16, RZ, P4 ;  /* 0x000000ff10077208 */ /* 0x000fe40002000000 */
[----:B------:R-:W-:Y:S02]  /*0820*/  FSETP.GTU.AND P1, PT, R4, RZ, PT ;  /* 0x000000ff0400720b */ /* 0x000fe40003f2c000 */
[----:B------:R-:W-:Y:S01]  /*0830*/  FSETP.GTU.AND P2, PT, R5, RZ, PT ;  /* 0x000000ff0500720b */ /* 0x000fe20003f4c000 */
[----:B0-----:R-:W-:Y:S01]  /*0840*/  IMAD.WIDE R26, R13, 0x4, R26 ;  /* 0x000000040d1a7825 */ /* 0x001fe200078e021a */
[----:B------:R-:W-:Y:S02]  /*0850*/  FSETP.GTU.AND P3, PT, R6, RZ, PT ;  /* 0x000000ff0600720b */ /* 0x000fe40003f6c000 */
[----:B------:R-:W-:Y:S01]  /*0860*/  FSETP.GTU.AND P4, PT, R7, RZ, PT ;  /* 0x000000ff0700720b */ /* 0x000fe20003f8c000 */
[----:B------:R-:W-:Y:S01]  /*0870*/  IMAD R0, R0, 0xe80, R25 ;  /* 0x00000e8000007824 */ /* 0x000fe200078e0219 */
[----:B------:R-:W-:-:S02]  /*0880*/  SEL R13, RZ, 0x1, P1 ;  /* 0x00000001ff0d7807 */ /* 0x000fc40000800000 */
[----:B------:R-:W-:Y:S02]  /*0890*/  SEL R2, RZ, 0x1, P2 ;  /* 0x00000001ff027807 */ /* 0x000fe40001000000 */
[----:B------:R-:W-:Y:S02]  /*08a0*/  SEL R12, RZ, 0x1, P3 ;  /* 0x00000001ff0c7807 */ /* 0x000fe40001800000 */
[----:B------:R-:W-:Y:S02]  /*08b0*/  SEL R3, RZ, 0x1, P4 ;  /* 0x00000001ff037807 */ /* 0x000fe40002000000 */
[----:B------:R-:W-:Y:S02]  /*08c0*/  PRMT R13, R13, 0x3340, R2 ;  /* 0x000033400d0d7816 */ /* 0x000fe40000000002 */
[----:B------:R-:W-:Y:S01]  /*08d0*/  IADD3 R2, P1, R0, UR6, RZ ;  /* 0x0000000600027c10 */ /* 0x000fe2000ff3e0ff */
[----:B------:R0:W-:Y:S01]  /*08e0*/  @!P0 STG.E.128 desc[UR4][R14.64], R8 ;  /* 0x000000080e008986 */ /* 0x0001e2000c101d04 */
[----:B------:R-:W-:-:S02]  /*08f0*/  PRMT R12, R12, 0x3340, R3 ;  /* 0x000033400c0c7816 */ /* 0x000fc40000000003 */
[----:B------:R-:W-:Y:S01]  /*0900*/  LEA.HI.X.SX32 R3, R0, UR7, 0x1, P1 ;  /* 0x0000000700037c11 */ /* 0x000fe200088f0eff */
[----:B------:R0:W-:Y:S01]  /*0910*/  @!P0 STG.E.128 desc[UR4][R26.64], R4 ;  /* 0x000000041a008986 */ /* 0x0001e2000c101d04 */
[----:B------:R-:W-:Y:S01]  /*0920*/  PRMT R13, R13, 0x5410, R12 ;  /* 0x000054100d0d7816 */ /* 0x000fe2000000000c */
[----:B0-----:R-:W-:Y:S06]  /*0930*/  @P0 EXIT ;  /* 0x000000000000094d */ /* 0x001fec0003800000 */
[----:B------:R-:W-:Y:S01]  /*0940*/  STG.E desc[UR4][R2.64], R13 ;  /* 0x0000000d02007986 */ /* 0x000fe2000c101904 */
[----:B------:R-:W-:Y:S05]  /*0950*/  EXIT ;  /* 0x000000000000794d */ /* 0x000fea0003800000 */
.L_x_0:
[----:B------:R-:W-:-:S00]  /*0960*/  BRA `(.L_x_0) ;  /* 0xfffffffc00fc7947 */ /* 0x000fc0000383ffff */
[----:B------:R-:W-:-:S00]  /*0970*/  NOP ;  /* 0x0000000000007918 */ /* 0x000fc00000000000 */
        /* <DEDUP_REMOVED lines=8> */
.L_x_1:


//--------------------- .nv.global.init           --------------------------
	.section	.nv.global.init,"aw",@progbits
.nv.global.init:
	.type		_$_str,@object
	.size		_$_str,(_$_str_$_2 - _$_str)
_$_str:
        /*0000*/ 	.byte	0x5f, 0x5f, 0x43, 0x55, 0x44, 0x41, 0x5f, 0x46, 0x54, 0x5a, 0x00
	.type		_$_str_$_2,@object
	.size		_$_str_$_2,(.L_1 - _$_str_$_2)
_$_str_$_2:
        /*000b*/ 	.byte	0x5f, 0x5f, 0x43, 0x55, 0x44, 0x41, 0x5f, 0x50, 0x52, 0x45, 0x43, 0x5f, 0x53, 0x51, 0x52, 0x54
        /*001b*/ 	.byte	0x00
.L_1:


//--------------------- .nv.constant0.triton_poi_fused__native_batch_norm_legit_no_training_convolution_relu_threshold_backward_1 --------------------------
	.section	.nv.constant0.triton_poi_fused__native_batch_norm_legit_no_training_convolution_relu_threshold_backward_1,"a",@progbits
	.sectionflags	@""
	.align	4
.nv.constant0.triton_poi_fused__native_batch_norm_legit_no_training_convolution_relu_threshold_backward_1:
	.zero		596
